//
// Generated by NVIDIA NVVM Compiler
//
// Compiler Build ID: CL-36424714
// Cuda compilation tools, release 13.0, V13.0.88
// Based on NVVM 20.0.0
//

.version 9.0
.target sm_100
.address_size 64

	// .globl	_Z4JoiniiPKiS0_PiS0_S0_S0_S1_S1_

.visible .entry _Z4JoiniiPKiS0_PiS0_S0_S0_S1_S1_(
	.param .u32 _Z4JoiniiPKiS0_PiS0_S0_S0_S1_S1__param_0,
	.param .u32 _Z4JoiniiPKiS0_PiS0_S0_S0_S1_S1__param_1,
	.param .u64 .ptr .align 1 _Z4JoiniiPKiS0_PiS0_S0_S0_S1_S1__param_2,
	.param .u64 .ptr .align 1 _Z4JoiniiPKiS0_PiS0_S0_S0_S1_S1__param_3,
	.param .u64 .ptr .align 1 _Z4JoiniiPKiS0_PiS0_S0_S0_S1_S1__param_4,
	.param .u64 .ptr .align 1 _Z4JoiniiPKiS0_PiS0_S0_S0_S1_S1__param_5,
	.param .u64 .ptr .align 1 _Z4JoiniiPKiS0_PiS0_S0_S0_S1_S1__param_6,
	.param .u64 .ptr .align 1 _Z4JoiniiPKiS0_PiS0_S0_S0_S1_S1__param_7,
	.param .u64 .ptr .align 1 _Z4JoiniiPKiS0_PiS0_S0_S0_S1_S1__param_8,
	.param .u64 .ptr .align 1 _Z4JoiniiPKiS0_PiS0_S0_S0_S1_S1__param_9
)
{
	.reg .pred 	%p<24>;
	.reg .b32 	%r<83>;
	.reg .b64 	%rd<70>;

	ld.param.u32 	%r25, [_Z4JoiniiPKiS0_PiS0_S0_S0_S1_S1__param_1];
	ld.param.u64 	%rd9, [_Z4JoiniiPKiS0_PiS0_S0_S0_S1_S1__param_2];
	ld.param.u64 	%rd10, [_Z4JoiniiPKiS0_PiS0_S0_S0_S1_S1__param_3];
	ld.param.u64 	%rd11, [_Z4JoiniiPKiS0_PiS0_S0_S0_S1_S1__param_4];
	ld.param.u64 	%rd12, [_Z4JoiniiPKiS0_PiS0_S0_S0_S1_S1__param_6];
	ld.param.u64 	%rd13, [_Z4JoiniiPKiS0_PiS0_S0_S0_S1_S1__param_7];
	ld.param.u64 	%rd14, [_Z4JoiniiPKiS0_PiS0_S0_S0_S1_S1__param_8];
	ld.param.u64 	%rd15, [_Z4JoiniiPKiS0_PiS0_S0_S0_S1_S1__param_9];
	cvta.to.global.u64 	%rd1, %rd11;
	cvta.to.global.u64 	%rd2, %rd15;
	cvta.to.global.u64 	%rd3, %rd13;
	cvta.to.global.u64 	%rd4, %rd14;
	cvta.to.global.u64 	%rd5, %rd12;
	cvta.to.global.u64 	%rd6, %rd10;
	cvta.to.global.u64 	%rd16, %rd9;
	mov.u32 	%r26, %ctaid.x;
	mov.u32 	%r27, %ntid.x;
	mov.u32 	%r28, %tid.x;
	mad.lo.s32 	%r1, %r26, %r27, %r28;
	mul.wide.s32 	%rd17, %r25, 4;
	add.s64 	%rd7, %rd16, %rd17;
	ld.global.u32 	%r2, [%rd7];
	setp.eq.s32 	%p1, %r25, 0;
	mov.u32 	%r78, %r2;
	@%p1 bra 	$L__BB0_2;
	ld.global.u32 	%r78, [%rd6];
$L__BB0_2:
	ld.param.u32 	%r74, [_Z4JoiniiPKiS0_PiS0_S0_S0_S1_S1__param_0];
	ld.global.u32 	%r29, [%rd7+4];
	sub.s32 	%r31, %r29, %r2;
	setp.lt.s32 	%p2, %r1, 0;
	mul.lo.s32 	%r32, %r78, %r74;
	mul.lo.s32 	%r33, %r32, %r31;
	setp.ge.s32 	%p3, %r1, %r33;
	or.pred  	%p4, %p2, %p3;
	@%p4 bra 	$L__BB0_34;
	ld.param.u32 	%r75, [_Z4JoiniiPKiS0_PiS0_S0_S0_S1_S1__param_0];
	setp.eq.s32 	%p5, %r25, 0;
	div.s32 	%r5, %r1, %r75;
	mov.u32 	%r79, %r2;
	@%p5 bra 	$L__BB0_5;
	ld.global.u32 	%r79, [%rd6];
$L__BB0_5:
	ld.param.u32 	%r76, [_Z4JoiniiPKiS0_PiS0_S0_S0_S1_S1__param_0];
	setp.eq.s32 	%p6, %r25, 0;
	rem.s32 	%r34, %r5, %r79;
	mul.lo.s32 	%r8, %r34, %r76;
	mov.u32 	%r80, %r2;
	@%p6 bra 	$L__BB0_7;
	ld.global.u32 	%r80, [%rd6];
$L__BB0_7:
	ld.param.u32 	%r77, [_Z4JoiniiPKiS0_PiS0_S0_S0_S1_S1__param_0];
	setp.ne.s32 	%p7, %r25, 0;
	mul.lo.s32 	%r35, %r80, %r77;
	div.s32 	%r36, %r1, %r35;
	add.s32 	%r11, %r36, %r2;
	@%p7 bra 	$L__BB0_9;
	rem.s32 	%r37, %r5, %r2;
	mul.wide.s32 	%rd18, %r37, 4;
	add.s64 	%rd19, %rd5, %rd18;
	ld.global.u32 	%r38, [%rd19];
	mul.wide.s32 	%rd20, %r8, 4;
	add.s64 	%rd21, %rd4, %rd20;
	st.global.u32 	[%rd21], %r38;
	add.s64 	%rd22, %rd3, %rd18;
	ld.global.u32 	%r39, [%rd22];
	add.s64 	%rd23, %rd2, %rd20;
	st.global.u32 	[%rd23], %r39;
$L__BB0_9:
	ld.param.u64 	%rd69, [_Z4JoiniiPKiS0_PiS0_S0_S0_S1_S1__param_5];
	bar.sync 	0;
	shl.b32 	%r40, %r25, 1;
	cvta.to.global.u64 	%rd24, %rd69;
	mul.wide.s32 	%rd25, %r40, 4;
	add.s64 	%rd26, %rd24, %rd25;
	ld.global.u32 	%r12, [%rd26];
	ld.global.u32 	%r13, [%rd26+4];
	setp.ne.s32 	%p8, %r12, 0;
	@%p8 bra 	$L__BB0_12;
	setp.lt.s32 	%p12, %r25, 0;
	@%p12 bra 	$L__BB0_21;
	mul.wide.s32 	%rd39, %r11, 4;
	add.s64 	%rd40, %rd5, %rd39;
	ld.global.u32 	%r14, [%rd40];
	mov.b32 	%r81, 0;
	bra.uni 	$L__BB0_18;
$L__BB0_12:
	shr.u32 	%r41, %r12, 31;
	add.s32 	%r42, %r12, %r41;
	shr.s32 	%r15, %r42, 1;
	and.b32  	%r43, %r12, -2147483647;
	setp.ne.s32 	%p9, %r43, 1;
	@%p9 bra 	$L__BB0_15;
	add.s32 	%r49, %r15, %r8;
	mul.wide.s32 	%rd33, %r49, 4;
	add.s64 	%rd34, %rd4, %rd33;
	ld.global.u32 	%r50, [%rd34];
	mul.wide.s32 	%rd35, %r11, 4;
	add.s64 	%rd36, %rd5, %rd35;
	ld.global.u32 	%r51, [%rd36];
	setp.eq.s32 	%p11, %r50, %r51;
	@%p11 bra 	$L__BB0_21;
	mul.wide.s32 	%rd37, %r5, 4;
	add.s64 	%rd38, %rd1, %rd37;
	mov.b32 	%r52, 0;
	st.global.u32 	[%rd38], %r52;
	bra.uni 	$L__BB0_34;
$L__BB0_15:
	add.s32 	%r44, %r8, %r15;
	add.s32 	%r45, %r44, -1;
	mul.wide.s32 	%rd27, %r45, 4;
	add.s64 	%rd28, %rd2, %rd27;
	ld.global.u32 	%r46, [%rd28];
	mul.wide.s32 	%rd29, %r11, 4;
	add.s64 	%rd30, %rd5, %rd29;
	ld.global.u32 	%r47, [%rd30];
	setp.eq.s32 	%p10, %r46, %r47;
	@%p10 bra 	$L__BB0_21;
	mul.wide.s32 	%rd31, %r5, 4;
	add.s64 	%rd32, %rd1, %rd31;
	mov.b32 	%r48, 0;
	st.global.u32 	[%rd32], %r48;
	bra.uni 	$L__BB0_34;
$L__BB0_17:
	add.s32 	%r16, %r81, 1;
	setp.eq.s32 	%p15, %r81, %r25;
	mov.u32 	%r81, %r16;
	@%p15 bra 	$L__BB0_21;
$L__BB0_18:
	add.s32 	%r18, %r81, %r8;
	mul.wide.s32 	%rd41, %r18, 4;
	add.s64 	%rd42, %rd4, %rd41;
	ld.global.u32 	%r54, [%rd42];
	setp.eq.s32 	%p13, %r14, %r54;
	@%p13 bra 	$L__BB0_20;
	add.s64 	%rd44, %rd2, %rd41;
	ld.global.u32 	%r55, [%rd44];
	setp.ne.s32 	%p14, %r14, %r55;
	@%p14 bra 	$L__BB0_17;
$L__BB0_20:
	mul.wide.s32 	%rd45, %r5, 4;
	add.s64 	%rd46, %rd1, %rd45;
	mov.b32 	%r56, 0;
	st.global.u32 	[%rd46], %r56;
	bra.uni 	$L__BB0_34;
$L__BB0_21:
	setp.ne.s32 	%p16, %r13, 0;
	@%p16 bra 	$L__BB0_24;
	setp.lt.s32 	%p20, %r25, 0;
	@%p20 bra 	$L__BB0_33;
	mul.wide.s32 	%rd59, %r11, 4;
	add.s64 	%rd60, %rd3, %rd59;
	ld.global.u32 	%r19, [%rd60];
	mov.b32 	%r82, 0;
	bra.uni 	$L__BB0_30;
$L__BB0_24:
	shr.u32 	%r57, %r13, 31;
	add.s32 	%r58, %r13, %r57;
	shr.s32 	%r20, %r58, 1;
	and.b32  	%r59, %r13, -2147483647;
	setp.ne.s32 	%p17, %r59, 1;
	@%p17 bra 	$L__BB0_27;
	add.s32 	%r65, %r20, %r8;
	mul.wide.s32 	%rd53, %r65, 4;
	add.s64 	%rd54, %rd4, %rd53;
	ld.global.u32 	%r66, [%rd54];
	mul.wide.s32 	%rd55, %r11, 4;
	add.s64 	%rd56, %rd3, %rd55;
	ld.global.u32 	%r67, [%rd56];
	setp.eq.s32 	%p19, %r66, %r67;
	@%p19 bra 	$L__BB0_33;
	mul.wide.s32 	%rd57, %r5, 4;
	add.s64 	%rd58, %rd1, %rd57;
	mov.b32 	%r68, 0;
	st.global.u32 	[%rd58], %r68;
	bra.uni 	$L__BB0_34;
$L__BB0_27:
	add.s32 	%r60, %r8, %r20;
	add.s32 	%r61, %r60, -1;
	mul.wide.s32 	%rd47, %r61, 4;
	add.s64 	%rd48, %rd2, %rd47;
	ld.global.u32 	%r62, [%rd48];
	mul.wide.s32 	%rd49, %r11, 4;
	add.s64 	%rd50, %rd3, %rd49;
	ld.global.u32 	%r63, [%rd50];
	setp.eq.s32 	%p18, %r62, %r63;
	@%p18 bra 	$L__BB0_33;
	mul.wide.s32 	%rd51, %r5, 4;
	add.s64 	%rd52, %rd1, %rd51;
	mov.b32 	%r64, 0;
	st.global.u32 	[%rd52], %r64;
	bra.uni 	$L__BB0_34;
$L__BB0_29:
	add.s32 	%r21, %r82, 1;
	setp.eq.s32 	%p23, %r82, %r25;
	mov.u32 	%r82, %r21;
	@%p23 bra 	$L__BB0_33;
$L__BB0_30:
	add.s32 	%r23, %r82, %r8;
	mul.wide.s32 	%rd61, %r23, 4;
	add.s64 	%rd62, %rd4, %rd61;
	ld.global.u32 	%r70, [%rd62];
	setp.eq.s32 	%p21, %r19, %r70;
	@%p21 bra 	$L__BB0_32;
	add.s64 	%rd64, %rd2, %rd61;
	ld.global.u32 	%r71, [%rd64];
	setp.ne.s32 	%p22, %r19, %r71;
	@%p22 bra 	$L__BB0_29;
$L__BB0_32:
	mul.wide.s32 	%rd65, %r5, 4;
	add.s64 	%rd66, %rd1, %rd65;
	mov.b32 	%r72, 0;
	st.global.u32 	[%rd66], %r72;
	bra.uni 	$L__BB0_34;
$L__BB0_33:
	mul.wide.s32 	%rd67, %r5, 4;
	add.s64 	%rd68, %rd1, %rd67;
	mov.b32 	%r73, 1;
	st.global.u32 	[%rd68], %r73;
$L__BB0_34:
	ret;

}


// ===== COMPILED SASS (sm_100) =====

	.target	sm_100

	.elftype	@"ET_EXEC"


//--------------------- .note.nv.tkinfo           --------------------------
	.section	.note.nv.tkinfo,"",@"SHT_NOTE"
	.sectionflags	@"SHF_NOTE_NV_TKINFO"
	.tkinfo
        /*0018*/ 	.word	0x00000002
        /*0030*/ 	.string	""
        /*0030*/ 	.string	"ptxas"
        /*0030*/ 	.string	"Cuda compilation tools, release 13.0, V13.0.88"
        /*0030*/ 	.string	"Build cuda_13.0.r13.0/compiler.36424714_0"
        /*0030*/ 	.string	"-arch sm_100 -m 64 "



//--------------------- .note.nv.cuinfo           --------------------------
	.section	.note.nv.cuinfo,"",@"SHT_NOTE"
	.sectionflags	@"SHF_NOTE_NV_CUINFO"
        /*0018*/ 	.short	0x0002
        /*001a*/ 	.short	0x0064
        /*001c*/ 	.short	0x0082
	.zero		2


//--------------------- .nv.info                  --------------------------
	.section	.nv.info,"",@"SHT_CUDA_INFO"
	.align	4


	//----- nvinfo : EIATTR_REGCOUNT
	.align		4
        /*0000*/ 	.byte	0x04, 0x2f
        /*0002*/ 	.short	(.L_1 - .L_0)
	.align		4
.L_0:
        /*0004*/ 	.word	index@(_Z4JoiniiPKiS0_PiS0_S0_S0_S1_S1_)
        /*0008*/ 	.word	0x00000016


	//----- nvinfo : EIATTR_FRAME_SIZE
	.align		4
.L_1:
        /*000c*/ 	.byte	0x04, 0x11
        /*000e*/ 	.short	(.L_3 - .L_2)
	.align		4
.L_2:
        /*0010*/ 	.word	index@(_Z4JoiniiPKiS0_PiS0_S0_S0_S1_S1_)
        /*0014*/ 	.word	0x00000000


	//----- nvinfo : EIATTR_MIN_STACK_SIZE
	.align		4
.L_3:
        /*0018*/ 	.byte	0x04, 0x12
        /*001a*/ 	.short	(.L_5 - .L_4)
	.align		4
.L_4:
        /*001c*/ 	.word	index@(_Z4JoiniiPKiS0_PiS0_S0_S0_S1_S1_)
        /*0020*/ 	.word	0x00000000
.L_5:


//--------------------- .nv.compat                --------------------------
	.section	.nv.compat,"",@"SHT_CUDA_COMPAT_INFO"
	.align	4
        /*0000*/ 	.byte	0x02, 0x09, 0x00, 0x00, 0x02, 0x02, 0x01, 0x00, 0x02, 0x05, 0x05, 0x00, 0x03, 0x07, 0x01, 0x01
        /*0010*/ 	.byte	0x02, 0x03, 0x00, 0x00, 0x02, 0x06, 0x01, 0x00, 0x04, 0x0b, 0x08, 0x00, 0x09, 0x00, 0x00, 0x00
        /*0020*/ 	.byte	0x00, 0x00, 0x00, 0x00


//--------------------- .nv.info._Z4JoiniiPKiS0_PiS0_S0_S0_S1_S1_ --------------------------
	.section	.nv.info._Z4JoiniiPKiS0_PiS0_S0_S0_S1_S1_,"",@"SHT_CUDA_INFO"
	.sectionflags	@""
	.align	4


	//----- nvinfo : EIATTR_CUDA_API_VERSION
	.align		4
        /*0000*/ 	.byte	0x04, 0x37
        /*0002*/ 	.short	(.L_7 - .L_6)
.L_6:
        /*0004*/ 	.word	0x00000082


	//----- nvinfo : EIATTR_KPARAM_INFO
	.align		4
.L_7:
        /*0008*/ 	.byte	0x04, 0x17
        /*000a*/ 	.short	(.L_9 - .L_8)
.L_8:
        /*000c*/ 	.word	0x00000000
        /*0010*/ 	.short	0x0009
        /*0012*/ 	.short	0x0040
        /*0014*/ 	.byte	0x00, 0xf5, 0x21, 0x00


	//----- nvinfo : EIATTR_KPARAM_INFO
	.align		4
.L_9:
        /*0018*/ 	.byte	0x04, 0x17
        /*001a*/ 	.short	(.L_11 - .L_10)
.L_10:
        /*001c*/ 	.word	0x00000000
        /*0020*/ 	.short	0x0008
        /*0022*/ 	.short	0x0038
        /*0024*/ 	.byte	0x00, 0xf5, 0x21, 0x00


	//----- nvinfo : EIATTR_KPARAM_INFO
	.align		4
.L_11:
        /*0028*/ 	.byte	0x04, 0x17
        /*002a*/ 	.short	(.L_13 - .L_12)
.L_12:
        /*002c*/ 	.word	0x00000000
        /*0030*/ 	.short	0x0007
        /*0032*/ 	.short	0x0030
        /*0034*/ 	.byte	0x00, 0xf5, 0x21, 0x00


	//----- nvinfo : EIATTR_KPARAM_INFO
	.align		4
.L_13:
        /*0038*/ 	.byte	0x04, 0x17
        /*003a*/ 	.short	(.L_15 - .L_14)
.L_14:
        /*003c*/ 	.word	0x00000000
        /*0040*/ 	.short	0x0006
        /*0042*/ 	.short	0x0028
        /*0044*/ 	.byte	0x00, 0xf5, 0x21, 0x00


	//----- nvinfo : EIATTR_KPARAM_INFO
	.align		4
.L_15:
        /*0048*/ 	.byte	0x04, 0x17
        /*004a*/ 	.short	(.L_17 - .L_16)
.L_16:
        /*004c*/ 	.word	0x00000000
        /*0050*/ 	.short	0x0005
        /*0052*/ 	.short	0x0020
        /*0054*/ 	.byte	0x00, 0xf5, 0x21, 0x00


	//----- nvinfo : EIATTR_KPARAM_INFO
	.align		4
.L_17:
        /*0058*/ 	.byte	0x04, 0x17
        /*005a*/ 	.short	(.L_19 - .L_18)
.L_18:
        /*005c*/ 	.word	0x00000000
        /*0060*/ 	.short	0x0004
        /*0062*/ 	.short	0x0018
        /*0064*/ 	.byte	0x00, 0xf5, 0x21, 0x00


	//----- nvinfo : EIATTR_KPARAM_INFO
	.align		4
.L_19:
        /*0068*/ 	.byte	0x04, 0x17
        /*006a*/ 	.short	(.L_21 - .L_20)
.L_20:
        /*006c*/ 	.word	0x00000000
        /*0070*/ 	.short	0x0003
        /*0072*/ 	.short	0x0010
        /*0074*/ 	.byte	0x00, 0xf5, 0x21, 0x00


	//----- nvinfo : EIATTR_KPARAM_INFO
	.align		4
.L_21:
        /*0078*/ 	.byte	0x04, 0x17
        /*007a*/ 	.short	(.L_23 - .L_22)
.L_22:
        /*007c*/ 	.word	0x00000000
        /*0080*/ 	.short	0x0002
        /*0082*/ 	.short	0x0008
        /*0084*/ 	.byte	0x00, 0xf5, 0x21, 0x00


	//----- nvinfo : EIATTR_KPARAM_INFO
	.align		4
.L_23:
        /*0088*/ 	.byte	0x04, 0x17
        /*008a*/ 	.short	(.L_25 - .L_24)
.L_24:
        /*008c*/ 	.word	0x00000000
        /*0090*/ 	.short	0x0001
        /*0092*/ 	.short	0x0004
        /*0094*/ 	.byte	0x00, 0xf0, 0x11, 0x00


	//----- nvinfo : EIATTR_KPARAM_INFO
	.align		4
.L_25:
        /*0098*/ 	.byte	0x04, 0x17
        /*009a*/ 	.short	(.L_27 - .L_26)
.L_26:
        /*009c*/ 	.word	0x00000000
        /*00a0*/ 	.short	0x0000
        /*00a2*/ 	.short	0x0000
        /*00a4*/ 	.byte	0x00, 0xf0, 0x11, 0x00


	//----- nvinfo : EIATTR_SPARSE_MMA_MASK
	.align		4
.L_27:
        /*00a8*/ 	.byte	0x03, 0x50
        /*00aa*/ 	.short	0x0000


	//----- nvinfo : EIATTR_MAXREG_COUNT
	.align		4
        /*00ac*/ 	.byte	0x03, 0x1b
        /*00ae*/ 	.short	0x00ff


	//----- nvinfo : EIATTR_NUM_BARRIERS
	.align		4
        /*00b0*/ 	.byte	0x02, 0x4c
        /*00b2*/ 	.byte	0x01
	.zero		1


	//----- nvinfo : EIATTR_MERCURY_ISA_VERSION
	.align		4
        /*00b4*/ 	.byte	0x03, 0x5f
        /*00b6*/ 	.short	0x0101


	//----- nvinfo : EIATTR_VRC_CTA_INIT_COUNT
	.align		4
        /*00b8*/ 	.byte	0x02, 0x4a
	.zero		1
	.zero		1


	//----- nvinfo : EIATTR_EXIT_INSTR_OFFSETS
	.align		4
        /*00bc*/ 	.byte	0x04, 0x1c
        /*00be*/ 	.short	(.L_29 - .L_28)


	//   ....[0]....
.L_28:
        /*00c0*/ 	.word	0x00000160


	//   ....[1]....
        /*00c4*/ 	.word	0x00000ba0


	//   ....[2]....
        /*00c8*/ 	.word	0x00000cc0


	//   ....[3]....
        /*00cc*/ 	.word	0x00000d80


	//   ....[4]....
        /*00d0*/ 	.word	0x00000fe0


	//   ....[5]....
        /*00d4*/ 	.word	0x00001100


	//   ....[6]....
        /*00d8*/ 	.word	0x000011c0


	//   ....[7]....
        /*00dc*/ 	.word	0x00001220


	//----- nvinfo : EIATTR_CRS_STACK_SIZE
	.align		4
.L_29:
        /*00e0*/ 	.byte	0x04, 0x1e
        /*00e2*/ 	.short	(.L_31 - .L_30)
.L_30:
        /*00e4*/ 	.word	0x00000000


	//----- nvinfo : EIATTR_CBANK_PARAM_SIZE
	.align		4
.L_31:
        /*00e8*/ 	.byte	0x03, 0x19
        /*00ea*/ 	.short	0x0048


	//----- nvinfo : EIATTR_PARAM_CBANK
	.align		4
        /*00ec*/ 	.byte	0x04, 0x0a
        /*00ee*/ 	.short	(.L_33 - .L_32)
	.align		4
.L_32:
        /*00f0*/ 	.word	index@(.nv.constant0._Z4JoiniiPKiS0_PiS0_S0_S0_S1_S1_)
        /*00f4*/ 	.short	0x0380
        /*00f6*/ 	.short	0x0048


	//----- nvinfo : EIATTR_SW_WAR
	.align		4
.L_33:
        /*00f8*/ 	.byte	0x04, 0x36
        /*00fa*/ 	.short	(.L_35 - .L_34)
.L_34:
        /*00fc*/ 	.word	0x00000008
.L_35:


//--------------------- .nv.callgraph             --------------------------
	.section	.nv.callgraph,"",@"SHT_CUDA_CALLGRAPH"
	.align	4
	.sectionentsize	8
	.align		4
        /*0000*/ 	.word	0x00000000
	.align		4
        /*0004*/ 	.word	0xffffffff
	.align		4
        /*0008*/ 	.word	0x00000000
	.align		4
        /*000c*/ 	.word	0xfffffffe
	.align		4
        /*0010*/ 	.word	0x00000000
	.align		4
        /*0014*/ 	.word	0xfffffffd
	.align		4
        /*0018*/ 	.word	0x00000000
	.align		4
        /*001c*/ 	.word	0xfffffffc


//--------------------- .text._Z4JoiniiPKiS0_PiS0_S0_S0_S1_S1_ --------------------------
	.section	.text._Z4JoiniiPKiS0_PiS0_S0_S0_S1_S1_,"ax",@progbits
	.align	128
        .global         _Z4JoiniiPKiS0_PiS0_S0_S0_S1_S1_
        .type           _Z4JoiniiPKiS0_PiS0_S0_S0_S1_S1_,@function
        .size           _Z4JoiniiPKiS0_PiS0_S0_S0_S1_S1_,(.L_x_14 - _Z4JoiniiPKiS0_PiS0_S0_S0_S1_S1_)
        .other          _Z4JoiniiPKiS0_PiS0_S0_S0_S1_S1_,@"STO_CUDA_ENTRY STV_DEFAULT"
_Z4JoiniiPKiS0_PiS0_S0_S0_S1_S1_:
.text._Z4JoiniiPKiS0_PiS0_S0_S0_S1_S1_:
[----:B------:R-:W-:Y:S08]  /*0000*/  LDC R1, c[0x0][0x37c] ;  /* 0x0000df00ff017b82 */ /* 0x000ff00000000800 */
[----:B------:R-:W0:Y:S01]  /*0010*/  LDC.64 R4, c[0x0][0x388] ;  /* 0x0000e200ff047b82 */ /* 0x000e220000000a00 */
[----:B------:R-:W1:Y:S01]  /*0020*/  LDCU UR6, c[0x0][0x384] ;  /* 0x00007080ff0677ac */ /* 0x000e620008000800 */
[----:B------:R-:W2:Y:S01]  /*0030*/  LDCU.64 UR4, c[0x0][0x358] ;  /* 0x00006b00ff0477ac */ /* 0x000ea20008000a00 */
[----:B------:R-:W3:Y:S05]  /*0040*/  S2R R9, SR_TID.X ;  /* 0x0000000000097919 */ /* 0x000eea0000002100 */
[----:B------:R-:W4:Y:S01]  /*0050*/  LDC R7, c[0x0][0x380] ;  /* 0x0000e000ff077b82 */ /* 0x000f220000000800 */
[----:B-1----:R-:W-:-:S04]  /*0060*/  IMAD.U32 R0, RZ, RZ, UR6 ;  /* 0x00000006ff007e24 */ /* 0x002fc8000f8e00ff */
[----:B0-----:R-:W-:-:S05]  /*0070*/  IMAD.WIDE R4, R0, 0x4, R4 ;  /* 0x0000000400047825 */ /* 0x001fca00078e0204 */
[----:B--2---:R-:W2:Y:S01]  /*0080*/  LDG.E R2, desc[UR4][R4.64] ;  /* 0x0000000404027981 */ /* 0x004ea2000c1e1900 */
[----:B------:R-:W-:-:S03]  /*0090*/  ISETP.NE.AND P1, PT, R0, RZ, PT ;  /* 0x000000ff0000720c */ /* 0x000fc60003f25270 */
[----:B------:R-:W5:Y:S10]  /*00a0*/  LDG.E R3, desc[UR4][R4.64+0x4] ;  /* 0x0000040404037981 */ /* 0x000f74000c1e1900 */
[----:B------:R-:W0:Y:S01]  /*00b0*/  @P1 LDC.64 R10, c[0x0][0x390] ;  /* 0x0000e400ff0a1b82 */ /* 0x000e220000000a00 */
[----:B--2---:R-:W-:-:S06]  /*00c0*/  IMAD.MOV.U32 R6, RZ, RZ, R2 ;  /* 0x000000ffff067224 */ /* 0x004fcc00078e0002 */
[----:B0-----:R-:W4:Y:S01]  /*00d0*/  @P1 LDG.E R6, desc[UR4][R10.64] ;  /* 0x000000040a061981 */ /* 0x001f22000c1e1900 */
[----:B------:R-:W3:Y:S08]  /*00e0*/  S2UR UR6, SR_CTAID.X ;  /* 0x00000000000679c3 */ /* 0x000ef00000002500 */
[----:B------:R-:W3:Y:S01]  /*00f0*/  LDC R8, c[0x0][0x360] ;  /* 0x0000d800ff087b82 */ /* 0x000ee20000000800 */
[----:B-----5:R-:W-:-:S02]  /*0100*/  IMAD.IADD R3, R3, 0x1, -R2 ;  /* 0x0000000103037824 */ /* 0x020fc400078e0a02 */
[----:B---3--:R-:W-:Y:S02]  /*0110*/  IMAD R8, R8, UR6, R9 ;  /* 0x0000000608087c24 */ /* 0x008fe4000f8e0209 */
[----:B----4-:R-:W-:-:S04]  /*0120*/  IMAD R6, R6, R7, RZ ;  /* 0x0000000706067224 */ /* 0x010fc800078e02ff */
[----:B------:R-:W-:-:S05]  /*0130*/  IMAD R3, R3, R6, RZ ;  /* 0x0000000603037224 */ /* 0x000fca00078e02ff */
[----:B------:R-:W-:-:S04]  /*0140*/  ISETP.GE.AND P0, PT, R8, R3, PT ;  /* 0x000000030800720c */ /* 0x000fc80003f06270 */
[----:B------:R-:W-:-:S13]  /*0150*/  ISETP.LT.OR P0, PT, R8, RZ, P0 ;  /* 0x000000ff0800720c */ /* 0x000fda0000701670 */
[----:B------:R-:W-:Y:S05]  /*0160*/  @P0 EXIT ;  /* 0x000000000000094d */ /* 0x000fea0003800000 */
[----:B------:R-:W0:Y:S01]  /*0170*/  @P1 LDC.64 R10, c[0x0][0x390] ;  /* 0x0000e400ff0a1b82 */ /* 0x000e220000000a00 */
[----:B------:R-:W-:-:S06]  /*0180*/  MOV R4, R2 ;  /* 0x0000000200047202 */ /* 0x000fcc0000000f00 */
[----:B0-----:R0:W2:Y:S01]  /*0190*/  @P1 LDG.E R4, desc[UR4][R10.64] ;  /* 0x000000040a041981 */ /* 0x0010a2000c1e1900 */
[----:B------:R-:W-:Y:S01]  /*01a0*/  IABS R17, R7 ;  /* 0x0000000700117213 */ /* 0x000fe20000000000 */
[----:B------:R-:W1:Y:S01]  /*01b0*/  @P1 LDC.64 R12, c[0x0][0x390] ;  /* 0x0000e400ff0c1b82 */ /* 0x000e620000000a00 */
[----:B------:R-:W-:Y:S02]  /*01c0*/  IABS R9, R8 ;  /* 0x0000000800097213 */ /* 0x000fe40000000000 */
[----:B------:R-:W3:Y:S01]  /*01d0*/  I2F.RP R3, R17 ;  /* 0x0000001100037306 */ /* 0x000ee20000209400 */
[----:B0-----:R-:W-:-:S07]  /*01e0*/  MOV R10, R2 ;  /* 0x00000002000a7202 */ /* 0x001fce0000000f00 */
[----:B---3--:R-:W0:Y:S01]  /*01f0*/  MUFU.RCP R3, R3 ;  /* 0x0000000300037308 */ /* 0x008e220000001000 */
[----:B-1----:R1:W5:Y:S01]  /*0200*/  @P1 LDG.E R10, desc[UR4][R12.64] ;  /* 0x000000040c0a1981 */ /* 0x002362000c1e1900 */
[----:B0-----:R-:W-:-:S06]  /*0210*/  VIADD R14, R3, 0xffffffe ;  /* 0x0ffffffe030e7836 */ /* 0x001fcc0000000000 */
[----:B------:R0:W3:Y:S02]  /*0220*/  F2I.FTZ.U32.TRUNC.NTZ R15, R14 ;  /* 0x0000000e000f7305 */ /* 0x0000e4000021f000 */
[----:B0-----:R-:W-:Y:S02]  /*0230*/  IMAD.MOV.U32 R14, RZ, RZ, RZ ;  /* 0x000000ffff0e7224 */ /* 0x001fe400078e00ff */
[----:B---3--:R-:W-:-:S04]  /*0240*/  IMAD.MOV R6, RZ, RZ, -R15 ;  /* 0x000000ffff067224 */ /* 0x008fc800078e0a0f */
[----:B------:R-:W-:-:S04]  /*0250*/  IMAD R5, R6, R17, RZ ;  /* 0x0000001106057224 */ /* 0x000fc800078e02ff */
[----:B------:R-:W-:-:S06]  /*0260*/  IMAD.HI.U32 R6, R15, R5, R14 ;  /* 0x000000050f067227 */ /* 0x000fcc00078e000e */
[----:B------:R-:W-:-:S04]  /*0270*/  IMAD.HI.U32 R3, R6, R9, RZ ;  /* 0x0000000906037227 */ /* 0x000fc800078e00ff */
[----:B------:R-:W-:-:S04]  /*0280*/  IMAD.MOV R6, RZ, RZ, -R3 ;  /* 0x000000ffff067224 */ /* 0x000fc800078e0a03 */
[----:B------:R-:W-:-:S05]  /*0290*/  IMAD R6, R17, R6, R9 ;  /* 0x0000000611067224 */ /* 0x000fca00078e0209 */
[----:B------:R-:W-:-:S13]  /*02a0*/  ISETP.GT.U32.AND P2, PT, R17, R6, PT ;  /* 0x000000061100720c */ /* 0x000fda0003f44070 */
[----:B------:R-:W-:-:S05]  /*02b0*/  @!P2 IMAD.IADD R6, R6, 0x1, -R17 ;  /* 0x000000010606a824 */ /* 0x000fca00078e0a11 */
[----:B------:R-:W-:Y:S02]  /*02c0*/  ISETP.GE.U32.AND P0, PT, R6, R17, PT ;  /* 0x000000110600720c */ /* 0x000fe40003f06070 */
[----:B------:R-:W-:Y:S01]  /*02d0*/  LOP3.LUT R6, R8, R7, RZ, 0x3c, !PT ;  /* 0x0000000708067212 */ /* 0x000fe200078e3cff */
[----:B------:R-:W-:Y:S01]  /*02e0*/  @!P2 VIADD R3, R3, 0x1 ;  /* 0x000000010303a836 */ /* 0x000fe20000000000 */
[----:B------:R-:W-:Y:S02]  /*02f0*/  ISETP.NE.AND P2, PT, R7, RZ, PT ;  /* 0x000000ff0700720c */ /* 0x000fe40003f45270 */
[----:B------:R-:W-:-:S07]  /*0300*/  ISETP.GE.AND P1, PT, R6, RZ, PT ;  /* 0x000000ff0600720c */ /* 0x000fce0003f26270 */
[----:B------:R-:W-:-:S06]  /*0310*/  @P0 VIADD R3, R3, 0x1 ;  /* 0x0000000103030836 */ /* 0x000fcc0000000000 */
[----:B------:R-:W-:Y:S02]  /*0320*/  @!P1 IADD3 R3, PT, PT, -R3, RZ, RZ ;  /* 0x000000ff03039210 */ /* 0x000fe40007ffe1ff */
[----:B------:R-:W-:Y:S02]  /*0330*/  @!P2 LOP3.LUT R3, RZ, R7, RZ, 0x33, !PT ;  /* 0x00000007ff03a212 */ /* 0x000fe400078e33ff */
[----:B--2---:R-:W-:-:S05]  /*0340*/  IABS R11, R4 ;  /* 0x00000004000b7213 */ /* 0x004fca0000000000 */
[----:B------:R-:W-:-:S04]  /*0350*/  IMAD.MOV.U32 R5, RZ, RZ, R11 ;  /* 0x000000ffff057224 */ /* 0x000fc800078e000b */
[----:B------:R-:W0:Y:S08]  /*0360*/  I2F.RP R11, R5 ;  /* 0x00000005000b7306 */ /* 0x000e300000209400 */
[----:B0-----:R-:W0:Y:S02]  /*0370*/  MUFU.RCP R11, R11 ;  /* 0x0000000b000b7308 */ /* 0x001e240000001000 */
[----:B0-----:R-:W-:-:S06]  /*0380*/  IADD3 R14, PT, PT, R11, 0xffffffe, RZ ;  /* 0x0ffffffe0b0e7810 */ /* 0x001fcc0007ffe0ff */
[----:B------:R0:W2:Y:S01]  /*0390*/  F2I.FTZ.U32.TRUNC.NTZ R15, R14 ;  /* 0x0000000e000f7305 */ /* 0x0000a2000021f000 */
[----:B-1----:R-:W-:Y:S01]  /*03a0*/  IABS R12, R4 ;  /* 0x00000004000c7213 */ /* 0x002fe20000000000 */
[----:B0-----:R-:W-:Y:S02]  /*03b0*/  IMAD.MOV.U32 R14, RZ, RZ, RZ ;  /* 0x000000ffff0e7224 */ /* 0x001fe400078e00ff */
[----:B--2---:R-:W-:-:S04]  /*03c0*/  IMAD.MOV R6, RZ, RZ, -R15 ;  /* 0x000000ffff067224 */ /* 0x004fc800078e0a0f */
[----:B------:R-:W-:Y:S01]  /*03d0*/  IMAD R11, R6, R5, RZ ;  /* 0x00000005060b7224 */ /* 0x000fe200078e02ff */
[----:B------:R-:W-:Y:S01]  /*03e0*/  IABS R6, R3 ;  /* 0x0000000300067213 */ /* 0x000fe20000000000 */
[----:B------:R-:W-:Y:S02]  /*03f0*/  IMAD.MOV R12, RZ, RZ, -R12 ;  /* 0x000000ffff0c7224 */ /* 0x000fe400078e0a0c */
[----:B------:R-:W-:-:S04]  /*0400*/  IMAD.HI.U32 R14, R15, R11, R14 ;  /* 0x0000000b0f0e7227 */ /* 0x000fc800078e000e */
[----:B------:R-:W-:Y:S01]  /*0410*/  IMAD.MOV.U32 R11, RZ, RZ, R6 ;  /* 0x000000ffff0b7224 */ /* 0x000fe200078e0006 */
[----:B------:R-:W-:Y:S02]  /*0420*/  MOV R6, R12 ;  /* 0x0000000c00067202 */ /* 0x000fe40000000f00 */
[----:B------:R-:W0:Y:S01]  /*0430*/  LDC.64 R12, c[0x0][0x3a0] ;  /* 0x0000e800ff0c7b82 */ /* 0x000e220000000a00 */
[----:B------:R-:W-:-:S04]  /*0440*/  IMAD.HI.U32 R14, R14, R11, RZ ;  /* 0x0000000b0e0e7227 */ /* 0x000fc800078e00ff */
[----:B------:R-:W-:-:S05]  /*0450*/  IMAD R14, R14, R6, R11 ;  /* 0x000000060e0e7224 */ /* 0x000fca00078e020b */
[----:B------:R-:W-:-:S13]  /*0460*/  ISETP.GT.U32.AND P0, PT, R5, R14, PT ;  /* 0x0000000e0500720c */ /* 0x000fda0003f04070 */
[----:B------:R-:W-:-:S05]  /*0470*/  @!P0 IMAD.IADD R14, R14, 0x1, -R5 ;  /* 0x000000010e0e8824 */ /* 0x000fca00078e0a05 */
[----:B------:R-:W-:Y:S02]  /*0480*/  ISETP.GT.U32.AND P2, PT, R5, R14, PT ;  /* 0x0000000e0500720c */ /* 0x000fe40003f44070 */
[----:B------:R-:W-:Y:S02]  /*0490*/  ISETP.GE.AND P0, PT, R3, RZ, PT ;  /* 0x000000ff0300720c */ /* 0x000fe40003f06270 */
[----:B------:R-:W-:-:S09]  /*04a0*/  ISETP.NE.AND P1, PT, R4, RZ, PT ;  /* 0x000000ff0400720c */ /* 0x000fd20003f25270 */
[----:B------:R-:W-:Y:S01]  /*04b0*/  @!P2 IMAD.IADD R14, R14, 0x1, -R5 ;  /* 0x000000010e0ea824 */ /* 0x000fe200078e0a05 */
[C---:B------:R-:W-:Y:S01]  /*04c0*/  ISETP.NE.AND P2, PT, R0.reuse, RZ, PT ;  /* 0x000000ff0000720c */ /* 0x040fe20003f45270 */
[----:B------:R-:W-:-:S03]  /*04d0*/  IMAD.SHL.U32 R5, R0, 0x2, RZ ;  /* 0x0000000200057824 */ /* 0x000fc600078e00ff */
[----:B------:R-:W-:Y:S02]  /*04e0*/  @!P0 IADD3 R14, PT, PT, -R14, RZ, RZ ;  /* 0x000000ff0e0e8210 */ /* 0x000fe40007ffe1ff */
[----:B------:R-:W-:Y:S01]  /*04f0*/  @!P1 LOP3.LUT R14, RZ, R4, RZ, 0x33, !PT ;  /* 0x00000004ff0e9212 */ /* 0x000fe200078e33ff */
[----:B0-----:R-:W-:-:S04]  /*0500*/  IMAD.WIDE R4, R5, 0x4, R12 ;  /* 0x0000000405047825 */ /* 0x001fc800078e020c */
[----:B------:R-:W-:Y:S02]  /*0510*/  IMAD R6, R14, R7, RZ ;  /* 0x000000070e067224 */ /* 0x000fe400078e02ff */
[----:B------:R-:W-:Y:S05]  /*0520*/  @P2 BRA `(.L_x_0) ;  /* 0x0000000000802947 */ /* 0x000fea0003800000 */
[-C--:B------:R-:W-:Y:S02]  /*0530*/  IABS R18, R2.reuse ;  /* 0x0000000200127213 */ /* 0x080fe40000000000 */
[----:B------:R-:W-:Y:S02]  /*0540*/  IABS R17, R2 ;  /* 0x0000000200117213 */ /* 0x000fe40000000000 */
[----:B------:R-:W0:Y:S08]  /*0550*/  I2F.RP R14, R18 ;  /* 0x00000012000e7306 */ /* 0x000e300000209400 */
[----:B0-----:R-:W0:Y:S02]  /*0560*/  MUFU.RCP R14, R14 ;  /* 0x0000000e000e7308 */ /* 0x001e240000001000 */
[----:B0-----:R-:W-:-:S06]  /*0570*/  VIADD R12, R14, 0xffffffe ;  /* 0x0ffffffe0e0c7836 */ /* 0x001fcc0000000000 */
[----:B------:R0:W1:Y:S02]  /*0580*/  F2I.FTZ.U32.TRUNC.NTZ R13, R12 ;  /* 0x0000000c000d7305 */ /* 0x000064000021f000 */
[----:B0-----:R-:W-:Y:S01]  /*0590*/  IMAD.MOV.U32 R12, RZ, RZ, RZ ;  /* 0x000000ffff0c7224 */ /* 0x001fe200078e00ff */
[----:B-1----:R-:W-:-:S05]  /*05a0*/  IADD3 R15, PT, PT, RZ, -R13, RZ ;  /* 0x8000000dff0f7210 */ /* 0x002fca0007ffe0ff */
[----:B------:R-:W-:-:S04]  /*05b0*/  IMAD R15, R15, R18, RZ ;  /* 0x000000120f0f7224 */ /* 0x000fc800078e02ff */
[----:B------:R-:W-:Y:S02]  /*05c0*/  IMAD.HI.U32 R16, R13, R15, R12 ;  /* 0x0000000f0d107227 */ /* 0x000fe400078e000c */
[----:B------:R-:W0:Y:S02]  /*05d0*/  LDC.64 R14, c[0x0][0x3b8] ;  /* 0x0000ee00ff0e7b82 */ /* 0x000e240000000a00 */
[----:B------:R-:W-:Y:S02]  /*05e0*/  IMAD.MOV R13, RZ, RZ, -R17 ;  /* 0x000000ffff0d7224 */ /* 0x000fe400078e0a11 */
[----:B------:R-:W-:-:S04]  /*05f0*/  IMAD.HI.U32 R16, R16, R11, RZ ;  /* 0x0000000b10107227 */ /* 0x000fc800078e00ff */
[----:B------:R-:W-:Y:S02]  /*0600*/  IMAD R11, R16, R13, R11 ;  /* 0x0000000d100b7224 */ /* 0x000fe400078e020b */
[----:B------:R-:W1:Y:S03]  /*0610*/  LDC.64 R12, c[0x0][0x3a8] ;  /* 0x0000ea00ff0c7b82 */ /* 0x000e660000000a00 */
[----:B------:R-:W-:-:S05]  /*0620*/  ISETP.GT.U32.AND P1, PT, R18, R11, PT ;  /* 0x0000000b1200720c */ /* 0x000fca0003f24070 */
[----:B------:R-:W2:Y:S08]  /*0630*/  LDC.64 R16, c[0x0][0x3b0] ;  /* 0x0000ec00ff107b82 */ /* 0x000eb00000000a00 */
[----:B------:R-:W-:Y:S02]  /*0640*/  @!P1 IADD3 R11, PT, PT, R11, -R18, RZ ;  /* 0x800000120b0b9210 */ /* 0x000fe40007ffe0ff */
[----:B------:R-:W-:-:S02]  /*0650*/  ISETP.NE.AND P1, PT, R2, RZ, PT ;  /* 0x000000ff0200720c */ /* 0x000fc40003f25270 */
[----:B------:R-:W-:-:S13]  /*0660*/  ISETP.GT.U32.AND P2, PT, R18, R11, PT ;  /* 0x0000000b1200720c */ /* 0x000fda0003f44070 */
[----:B------:R-:W-:Y:S02]  /*0670*/  @!P2 IMAD.IADD R11, R11, 0x1, -R18 ;  /* 0x000000010b0ba824 */ /* 0x000fe400078e0a12 */
[----:B0-----:R-:W-:Y:S01]  /*0680*/  IMAD.WIDE R14, R6, 0x4, R14 ;  /* 0x00000004060e7825 */ /* 0x001fe200078e020e */
[----:B------:R-:W0:Y:S03]  /*0690*/  LDC.64 R18, c[0x0][0x3c0] ;  /* 0x0000f000ff127b82 */ /* 0x000e260000000a00 */
[----:B------:R-:W-:Y:S01]  /*06a0*/  @!P0 IMAD.MOV R11, RZ, RZ, -R11 ;  /* 0x000000ffff0b8224 */ /* 0x000fe200078e0a0b */
[----:B------:R-:W-:-:S05]  /*06b0*/  @!P1 LOP3.LUT R11, RZ, R2, RZ, 0x33, !PT ;  /* 0x00000002ff0b9212 */ /* 0x000fca00078e33ff */
[----:B-1----:R-:W-:-:S06]  /*06c0*/  IMAD.WIDE R12, R11, 0x4, R12 ;  /* 0x000000040b0c7825 */ /* 0x002fcc00078e020c */
[----:B------:R-:W3:Y:S01]  /*06d0*/  LDG.E R13, desc[UR4][R12.64] ;  /* 0x000000040c0d7981 */ /* 0x000ee2000c1e1900 */
[----:B--2---:R-:W-:-:S03]  /*06e0*/  IMAD.WIDE R16, R11, 0x4, R16 ;  /* 0x000000040b107825 */ /* 0x004fc600078e0210 */
[----:B---3--:R1:W-:Y:S04]  /*06f0*/  STG.E desc[UR4][R14.64], R13 ;  /* 0x0000000d0e007986 */ /* 0x0083e8000c101904 */
[----:B------:R-:W2:Y:S01]  /*0700*/  LDG.E R17, desc[UR4][R16.64] ;  /* 0x0000000410117981 */ /* 0x000ea2000c1e1900 */
[----:B0-----:R-:W-:-:S05]  /*0710*/  IMAD.WIDE R18, R6, 0x4, R18 ;  /* 0x0000000406127825 */ /* 0x001fca00078e0212 */
[----:B--2---:R1:W-:Y:S02]  /*0720*/  STG.E desc[UR4][R18.64], R17 ;  /* 0x0000001112007986 */ /* 0x0043e4000c101904 */
.L_x_0:
[----:B------:R-:W-:Y:S01]  /*0730*/  BAR.SYNC.DEFER_BLOCKING 0x0 ;  /* 0x0000000000007b1d */ /* 0x000fe20000010000 */
[----:B-1---5:R-:W-:-:S05]  /*0740*/  IMAD R17, R10, R7, RZ ;  /* 0x000000070a117224 */ /* 0x022fca00078e02ff */
[----:B------:R-:W0:Y:S01]  /*0750*/  LDCU UR14, c[0x0][0x384] ;  /* 0x00007080ff0e77ac */ /* 0x000e220008000800 */
[----:B------:R-:W1:Y:S01]  /*0760*/  LDCU.64 UR16, c[0x0][0x3b8] ;  /* 0x00007700ff1077ac */ /* 0x000e620008000a00 */
[----:B------:R-:W2:Y:S01]  /*0770*/  LDCU.64 UR12, c[0x0][0x3c0] ;  /* 0x00007800ff0c77ac */ /* 0x000ea20008000a00 */
[----:B------:R-:W3:Y:S01]  /*0780*/  LDG.E R12, desc[UR4][R4.64] ;  /* 0x00000004040c7981 */ /* 0x000ee2000c1e1900 */
[----:B------:R-:W-:-:S03]  /*0790*/  IABS R10, R17 ;  /* 0x00000011000a7213 */ /* 0x000fc60000000000 */
[----:B------:R4:W5:Y:S01]  /*07a0*/  LDG.E R11, desc[UR4][R4.64+0x4] ;  /* 0x00000404040b7981 */ /* 0x000962000c1e1900 */
[----:B------:R-:W0:Y:S01]  /*07b0*/  I2F.RP R7, R10 ;  /* 0x0000000a00077306 */ /* 0x000e220000209400 */
[-C--:B------:R-:W-:Y:S01]  /*07c0*/  LOP3.LUT R8, R8, R17.reuse, RZ, 0x3c, !PT ;  /* 0x0000001108087212 */ /* 0x080fe200078e3cff */
[----:B------:R-:W-:Y:S03]  /*07d0*/  BSSY.RECONVERGENT B0, `(.L_x_1) ;  /* 0x000005c000007945 */ /* 0x000fe60003800200 */
[----:B------:R-:W-:Y:S02]  /*07e0*/  ISETP.GE.AND P1, PT, R8, RZ, PT ;  /* 0x000000ff0800720c */ /* 0x000fe40003f26270 */
[----:B----4-:R-:W-:-:S04]  /*07f0*/  IABS R5, R17 ;  /* 0x0000001100057213 */ /* 0x010fc80000000000 */
[----:B------:R-:W-:Y:S01]  /*0800*/  IADD3 R5, PT, PT, RZ, -R5, RZ ;  /* 0x80000005ff057210 */ /* 0x000fe20007ffe0ff */
[----:B0-----:R-:W0:Y:S02]  /*0810*/  MUFU.RCP R7, R7 ;  /* 0x0000000700077308 */ /* 0x001e240000001000 */
[----:B0-----:R-:W-:-:S06]  /*0820*/  IADD3 R14, PT, PT, R7, 0xffffffe, RZ ;  /* 0x0ffffffe070e7810 */ /* 0x001fcc0007ffe0ff */
[----:B------:R0:W4:Y:S02]  /*0830*/  F2I.FTZ.U32.TRUNC.NTZ R15, R14 ;  /* 0x0000000e000f7305 */ /* 0x000124000021f000 */
[----:B0-----:R-:W-:Y:S02]  /*0840*/  IMAD.MOV.U32 R14, RZ, RZ, RZ ;  /* 0x000000ffff0e7224 */ /* 0x001fe400078e00ff */
[----:B----4-:R-:W-:-:S04]  /*0850*/  IMAD.MOV R13, RZ, RZ, -R15 ;  /* 0x000000ffff0d7224 */ /* 0x010fc800078e0a0f */
[----:B------:R-:W-:-:S04]  /*0860*/  IMAD R13, R13, R10, RZ ;  /* 0x0000000a0d0d7224 */ /* 0x000fc800078e02ff */
[----:B------:R-:W-:-:S06]  /*0870*/  IMAD.HI.U32 R4, R15, R13, R14 ;  /* 0x0000000d0f047227 */ /* 0x000fcc00078e000e */
[----:B------:R-:W-:-:S04]  /*0880*/  IMAD.HI.U32 R4, R4, R9, RZ ;  /* 0x0000000904047227 */ /* 0x000fc800078e00ff */
[----:B------:R-:W-:-:S05]  /*0890*/  IMAD R9, R4, R5, R9 ;  /* 0x0000000504097224 */ /* 0x000fca00078e0209 */
[----:B------:R-:W-:-:S13]  /*08a0*/  ISETP.GT.U32.AND P2, PT, R10, R9, PT ;  /* 0x000000090a00720c */ /* 0x000fda0003f44070 */
[----:B------:R-:W-:Y:S02]  /*08b0*/  @!P2 IMAD.IADD R9, R9, 0x1, -R10 ;  /* 0x000000010909a824 */ /* 0x000fe400078e0a0a */
[----:B------:R-:W-:Y:S01]  /*08c0*/  @!P2 VIADD R4, R4, 0x1 ;  /* 0x000000010404a836 */ /* 0x000fe20000000000 */
[----:B------:R-:W-:Y:S02]  /*08d0*/  ISETP.NE.AND P2, PT, R17, RZ, PT ;  /* 0x000000ff1100720c */ /* 0x000fe40003f45270 */
[----:B------:R-:W-:-:S13]  /*08e0*/  ISETP.GE.U32.AND P0, PT, R9, R10, PT ;  /* 0x0000000a0900720c */ /* 0x000fda0003f06070 */
[----:B------:R-:W-:-:S05]  /*08f0*/  @P0 IADD3 R4, PT, PT, R4, 0x1, RZ ;  /* 0x0000000104040810 */ /* 0x000fca0007ffe0ff */
[----:B------:R-:W-:Y:S01]  /*0900*/  @!P1 IMAD.MOV R4, RZ, RZ, -R4 ;  /* 0x000000ffff049224 */ /* 0x000fe200078e0a04 */
[----:B------:R-:W-:-:S05]  /*0910*/  @!P2 LOP3.LUT R4, RZ, R17, RZ, 0x33, !PT ;  /* 0x00000011ff04a212 */ /* 0x000fca00078e33ff */
[----:B------:R-:W-:Y:S01]  /*0920*/  IMAD.IADD R2, R2, 0x1, R4 ;  /* 0x0000000102027824 */ /* 0x000fe200078e0204 */
[----:B---3--:R-:W-:-:S13]  /*0930*/  ISETP.NE.AND P0, PT, R12, RZ, PT ;  /* 0x000000ff0c00720c */ /* 0x008fda0003f05270 */
[----:B-12---:R-:W-:Y:S05]  /*0940*/  @P0 BRA `(.L_x_2) ;  /* 0x0000000000980947 */ /* 0x006fea0003800000 */
[----:B------:R-:W-:-:S13]  /*0950*/  ISETP.GE.AND P0, PT, R0, RZ, PT ;  /* 0x000000ff0000720c */ /* 0x000fda0003f06270 */
[----:B------:R-:W-:Y:S05]  /*0960*/  @!P0 BRA `(.L_x_3) ;  /* 0x0000000400088947 */ /* 0x000fea0003800000 */
[----:B------:R-:W0:Y:S01]  /*0970*/  LDC.64 R4, c[0x0][0x3a8] ;  /* 0x0000ea00ff047b82 */ /* 0x000e220000000a00 */
[----:B------:R-:W1:Y:S01]  /*0980*/  LDCU.64 UR6, c[0x0][0x3b8] ;  /* 0x00007700ff0677ac */ /* 0x000e620008000a00 */
[----:B------:R-:W-:Y:S01]  /*0990*/  IMAD.WIDE R8, R6, 0x4, RZ ;  /* 0x0000000406087825 */ /* 0x000fe200078e02ff */
[----:B------:R-:W2:Y:S01]  /*09a0*/  LDCU UR15, c[0x0][0x384] ;  /* 0x00007080ff0f77ac */ /* 0x000ea20008000800 */
[----:B------:R-:W3:Y:S01]  /*09b0*/  LDCU.64 UR8, c[0x0][0x3b8] ;  /* 0x00007700ff0877ac */ /* 0x000ee20008000a00 */
[----:B-1----:R-:W-:-:S04]  /*09c0*/  IADD3 R12, P0, PT, R8, UR6, RZ ;  /* 0x00000006080c7c10 */ /* 0x002fc8000ff1e0ff */
[----:B------:R-:W-:Y:S01]  /*09d0*/  IADD3.X R13, PT, PT, R9, UR7, RZ, P0, !PT ;  /* 0x00000007090d7c10 */ /* 0x000fe200087fe4ff */
[----:B0-----:R-:W-:Y:S01]  /*09e0*/  IMAD.WIDE R4, R2, 0x4, R4 ;  /* 0x0000000402047825 */ /* 0x001fe200078e0204 */
[----:B------:R-:W0:Y:S03]  /*09f0*/  LDCU.64 UR6, c[0x0][0x3c0] ;  /* 0x00007800ff0677ac */ /* 0x000e260008000a00 */
[----:B------:R-:W4:Y:S04]  /*0a00*/  LDG.E R12, desc[UR4][R12.64] ;  /* 0x000000040c0c7981 */ /* 0x000f28000c1e1900 */
[----:B------:R-:W4:Y:S02]  /*0a10*/  LDG.E R15, desc[UR4][R4.64] ;  /* 0x00000004040f7981 */ /* 0x000f24000c1e1900 */
[----:B----4-:R-:W-:-:S13]  /*0a20*/  ISETP.NE.AND P0, PT, R15, R12, PT ;  /* 0x0000000c0f00720c */ /* 0x010fda0003f05270 */
[----:B0-23--:R-:W-:Y:S05]  /*0a30*/  @!P0 BRA `(.L_x_4) ;  /* 0x00000000004c8947 */ /* 0x00dfea0003800000 */
[----:B------:R-:W-:Y:S01]  /*0a40*/  MOV R4, R8 ;  /* 0x0000000800047202 */ /* 0x000fe20000000f00 */
[----:B------:R-:W-:Y:S02]  /*0a50*/  IMAD.MOV.U32 R5, RZ, RZ, R9 ;  /* 0x000000ffff057224 */ /* 0x000fe400078e0009 */
[----:B------:R-:W-:-:S07]  /*0a60*/  IMAD.MOV.U32 R7, RZ, RZ, RZ ;  /* 0x000000ffff077224 */ /* 0x000fce00078e00ff */
.L_x_5:
[----:B------:R-:W-:-:S04]  /*0a70*/  IADD3 R4, P0, PT, R4, UR6, RZ ;  /* 0x0000000604047c10 */ /* 0x000fc8000ff1e0ff */
[----:B------:R-:W-:-:S05]  /*0a80*/  IADD3.X R5, PT, PT, R5, UR7, RZ, P0, !PT ;  /* 0x0000000705057c10 */ /* 0x000fca00087fe4ff */
[----:B------:R-:W2:Y:S02]  /*0a90*/  LDG.E R4, desc[UR4][R4.64] ;  /* 0x0000000404047981 */ /* 0x000ea4000c1e1900 */
[----:B--2---:R-:W-:-:S13]  /*0aa0*/  ISETP.NE.AND P0, PT, R15, R4, PT ;  /* 0x000000040f00720c */ /* 0x004fda0003f05270 */
[----:B------:R-:W-:Y:S05]  /*0ab0*/  @!P0 BRA `(.L_x_4) ;  /* 0x00000000002c8947 */ /* 0x000fea0003800000 */
[----:B------:R-:W-:-:S04]  /*0ac0*/  MOV R0, UR15 ;  /* 0x0000000f00007c02 */ /* 0x000fc80008000f00 */
[----:B------:R-:W-:-:S13]  /*0ad0*/  ISETP.NE.AND P0, PT, R7, R0, PT ;  /* 0x000000000700720c */ /* 0x000fda0003f05270 */
[----:B------:R-:W-:Y:S05]  /*0ae0*/  @!P0 BRA `(.L_x_3) ;  /* 0x0000000000a88947 */ /* 0x000fea0003800000 */
[----:B------:R-:W-:-:S04]  /*0af0*/  VIADD R7, R7, 0x1 ;  /* 0x0000000107077836 */ /* 0x000fc80000000000 */
[----:B------:R-:W-:-:S04]  /*0b00*/  IMAD.IADD R4, R6, 0x1, R7 ;  /* 0x0000000106047824 */ /* 0x000fc800078e0207 */
[----:B------:R-:W-:-:S03]  /*0b10*/  IMAD.WIDE R4, R4, 0x4, RZ ;  /* 0x0000000404047825 */ /* 0x000fc600078e02ff */
[----:B------:R-:W-:-:S04]  /*0b20*/  IADD3 R8, P0, PT, R4, UR8, RZ ;  /* 0x0000000804087c10 */ /* 0x000fc8000ff1e0ff */
[----:B------:R-:W-:-:S05]  /*0b30*/  IADD3.X R9, PT, PT, R5, UR9, RZ, P0, !PT ;  /* 0x0000000905097c10 */ /* 0x000fca00087fe4ff */
[----:B------:R-:W2:Y:S02]  /*0b40*/  LDG.E R8, desc[UR4][R8.64] ;  /* 0x0000000408087981 */ /* 0x000ea4000c1e1900 */
[----:B--2---:R-:W-:-:S13]  /*0b50*/  ISETP.NE.AND P0, PT, R15, R8, PT ;  /* 0x000000080f00720c */ /* 0x004fda0003f05270 */
[----:B------:R-:W-:Y:S05]  /*0b60*/  @P0 BRA `(.L_x_5) ;  /* 0xfffffffc00c00947 */ /* 0x000fea000383ffff */
.L_x_4:
[----:B------:R-:W0:Y:S02]  /*0b70*/  LDC.64 R4, c[0x0][0x398] ;  /* 0x0000e600ff047b82 */ /* 0x000e240000000a00 */
[----:B0-----:R-:W-:-:S05]  /*0b80*/  IMAD.WIDE R2, R3, 0x4, R4 ;  /* 0x0000000403027825 */ /* 0x001fca00078e0204 */
[----:B------:R-:W-:Y:S01]  /*0b90*/  STG.E desc[UR4][R2.64], RZ ;  /* 0x000000ff02007986 */ /* 0x000fe2000c101904 */
[----:B------:R-:W-:Y:S05]  /*0ba0*/  EXIT ;  /* 0x000000000000794d */ /* 0x000fea0003800000 */
.L_x_2:
[C---:B------:R-:W-:Y:S02]  /*0bb0*/  LOP3.LUT R4, R12.reuse, 0x80000001, RZ, 0xc0, !PT ;  /* 0x800000010c047812 */ /* 0x040fe400078ec0ff */
[----:B------:R-:W-:Y:S02]  /*0bc0*/  LEA.HI R12, R12, R12, RZ, 0x1 ;  /* 0x0000000c0c0c7211 */ /* 0x000fe400078f08ff */
[----:B------:R-:W-:Y:S02]  /*0bd0*/  ISETP.NE.AND P0, PT, R4, 0x1, PT ;  /* 0x000000010400780c */ /* 0x000fe40003f05270 */
[----:B------:R-:W-:-:S11]  /*0be0*/  SHF.R.S32.HI R7, RZ, 0x1, R12 ;  /* 0x00000001ff077819 */ /* 0x000fd6000001140c */
[----:B------:R-:W-:Y:S05]  /*0bf0*/  @P0 BRA `(.L_x_6) ;  /* 0x0000000000340947 */ /* 0x000fea0003800000 */
[----:B------:R-:W0:Y:S01]  /*0c00*/  LDC.64 R4, c[0x0][0x3b8] ;  /* 0x0000ee00ff047b82 */ /* 0x000e220000000a00 */
[----:B------:R-:W-:-:S07]  /*0c10*/  IADD3 R7, PT, PT, R6, R7, RZ ;  /* 0x0000000706077210 */ /* 0x000fce0007ffe0ff */
[----:B------:R-:W1:Y:S01]  /*0c20*/  LDC.64 R8, c[0x0][0x3a8] ;  /* 0x0000ea00ff087b82 */ /* 0x000e620000000a00 */
[----:B0-----:R-:W-:-:S06]  /*0c30*/  IMAD.WIDE R4, R7, 0x4, R4 ;  /* 0x0000000407047825 */ /* 0x001fcc00078e0204 */
[----:B------:R-:W2:Y:S01]  /*0c40*/  LDG.E R4, desc[UR4][R4.64] ;  /* 0x0000000404047981 */ /* 0x000ea2000c1e1900 */
[----:B-1----:R-:W-:-:S06]  /*0c50*/  IMAD.WIDE R8, R2, 0x4, R8 ;  /* 0x0000000402087825 */ /* 0x002fcc00078e0208 */
[----:B------:R-:W2:Y:S02]  /*0c60*/  LDG.E R9, desc[UR4][R8.64] ;  /* 0x0000000408097981 */ /* 0x000ea4000c1e1900 */
[----:B--2---:R-:W-:-:S13]  /*0c70*/  ISETP.NE.AND P0, PT, R4, R9, PT ;  /* 0x000000090400720c */ /* 0x004fda0003f05270 */
[----:B------:R-:W-:Y:S05]  /*0c80*/  @!P0 BRA `(.L_x_3) ;  /* 0x0000000000408947 */ /* 0x000fea0003800000 */
[----:B------:R-:W0:Y:S02]  /*0c90*/  LDC.64 R4, c[0x0][0x398] ;  /* 0x0000e600ff047b82 */ /* 0x000e240000000a00 */
[----:B0-----:R-:W-:-:S05]  /*0ca0*/  IMAD.WIDE R4, R3, 0x4, R4 ;  /* 0x0000000403047825 */ /* 0x001fca00078e0204 */
[----:B------:R-:W-:Y:S01]  /*0cb0*/  STG.E desc[UR4][R4.64], RZ ;  /* 0x000000ff04007986 */ /* 0x000fe2000c101904 */
[----:B------:R-:W-:Y:S05]  /*0cc0*/  EXIT ;  /* 0x000000000000794d */ /* 0x000fea0003800000 */
.L_x_6:
[----:B------:R-:W0:Y:S01]  /*0cd0*/  LDC.64 R4, c[0x0][0x3c0] ;  /* 0x0000f000ff047b82 */ /* 0x000e220000000a00 */
[----:B------:R-:W-:-:S07]  /*0ce0*/  IADD3 R7, PT, PT, R6, -0x1, R7 ;  /* 0xffffffff06077810 */ /* 0x000fce0007ffe007 */
[----:B------:R-:W1:Y:S01]  /*0cf0*/  LDC.64 R8, c[0x0][0x3a8] ;  /* 0x0000ea00ff087b82 */ /* 0x000e620000000a00 */
[----:B0-----:R-:W-:-:S06]  /*0d00*/  IMAD.WIDE R4, R7, 0x4, R4 ;  /* 0x0000000407047825 */ /* 0x001fcc00078e0204 */
[----:B------:R-:W2:Y:S01]  /*0d10*/  LDG.E R4, desc[UR4][R4.64] ;  /* 0x0000000404047981 */ /* 0x000ea2000c1e1900 */
[----:B-1----:R-:W-:-:S06]  /*0d20*/  IMAD.WIDE R8, R2, 0x4, R8 ;  /* 0x0000000402087825 */ /* 0x002fcc00078e0208 */
[----:B------:R-:W2:Y:S02]  /*0d30*/  LDG.E R9, desc[UR4][R8.64] ;  /* 0x0000000408097981 */ /* 0x000ea4000c1e1900 */
[----:B--2---:R-:W-:-:S13]  /*0d40*/  ISETP.NE.AND P0, PT, R4, R9, PT ;  /* 0x000000090400720c */ /* 0x004fda0003f05270 */
[----:B------:R-:W0:Y:S02]  /*0d50*/  @P0 LDC.64 R12, c[0x0][0x398] ;  /* 0x0000e600ff0c0b82 */ /* 0x000e240000000a00 */
[----:B0-----:R-:W-:-:S05]  /*0d60*/  @P0 IMAD.WIDE R12, R3, 0x4, R12 ;  /* 0x00000004030c0825 */ /* 0x001fca00078e020c */
[----:B------:R0:W-:Y:S01]  /*0d70*/  @P0 STG.E desc[UR4][R12.64], RZ ;  /* 0x000000ff0c000986 */ /* 0x0001e2000c101904 */
[----:B------:R-:W-:Y:S05]  /*0d80*/  @P0 EXIT ;  /* 0x000000000000094d */ /* 0x000fea0003800000 */
.L_x_3:
[----:B------:R-:W-:Y:S05]  /*0d90*/  BSYNC.RECONVERGENT B0 ;  /* 0x0000000000007941 */ /* 0x000fea0003800200 */
.L_x_1:
[----:B-----5:R-:W-:Y:S01]  /*0da0*/  ISETP.NE.AND P0, PT, R11, RZ, PT ;  /* 0x000000ff0b00720c */ /* 0x020fe20003f05270 */
[----:B------:R-:W-:-:S12]  /*0db0*/  BSSY.RECONVERGENT B0, `(.L_x_7) ;  /* 0x0000042000007945 */ /* 0x000fd80003800200 */
[----:B------:R-:W-:Y:S05]  /*0dc0*/  @P0 BRA `(.L_x_8) ;  /* 0x0000000000880947 */ /* 0x000fea0003800000 */
[----:B------:R-:W-:-:S13]  /*0dd0*/  ISETP.GE.AND P0, PT, R0, RZ, PT ;  /* 0x000000ff0000720c */ /* 0x000fda0003f06270 */
[----:B------:R-:W-:Y:S05]  /*0de0*/  @!P0 BRA `(.L_x_9) ;  /* 0x0000000000f88947 */ /* 0x000fea0003800000 */
[----:B------:R-:W1:Y:S01]  /*0df0*/  LDC.64 R4, c[0x0][0x3b0] ;  /* 0x0000ec00ff047b82 */ /* 0x000e620000000a00 */
[----:B------:R-:W2:Y:S01]  /*0e00*/  LDCU.64 UR10, c[0x0][0x3b8] ;  /* 0x00007700ff0a77ac */ /* 0x000ea20008000a00 */
[----:B------:R-:W-:-:S03]  /*0e10*/  IMAD.WIDE R8, R6, 0x4, RZ ;  /* 0x0000000406087825 */ /* 0x000fc600078e02ff */
[----:B--2---:R-:W-:-:S04]  /*0e20*/  IADD3 R10, P0, PT, R8, UR10, RZ ;  /* 0x0000000a080a7c10 */ /* 0x004fc8000ff1e0ff */
[----:B------:R-:W-:Y:S01]  /*0e30*/  IADD3.X R11, PT, PT, R9, UR11, RZ, P0, !PT ;  /* 0x0000000b090b7c10 */ /* 0x000fe200087fe4ff */
[----:B-1----:R-:W-:-:S04]  /*0e40*/  IMAD.WIDE R4, R2, 0x4, R4 ;  /* 0x0000000402047825 */ /* 0x002fc800078e0204 */
[----:B------:R-:W2:Y:S04]  /*0e50*/  LDG.E R10, desc[UR4][R10.64] ;  /* 0x000000040a0a7981 */ /* 0x000ea8000c1e1900 */
[----:B0-----:R-:W2:Y:S02]  /*0e60*/  LDG.E R13, desc[UR4][R4.64] ;  /* 0x00000004040d7981 */ /* 0x001ea4000c1e1900 */
[----:B--2---:R-:W-:-:S13]  /*0e70*/  ISETP.NE.AND P0, PT, R13, R10, PT ;  /* 0x0000000a0d00720c */ /* 0x004fda0003f05270 */
[----:B------:R-:W-:Y:S05]  /*0e80*/  @!P0 BRA `(.L_x_10) ;  /* 0x0000000000488947 */ /* 0x000fea0003800000 */
[----:B------:R-:W-:Y:S02]  /*0e90*/  HFMA2 R7, -RZ, RZ, 0, 0 ;  /* 0x00000000ff077431 */ /* 0x000fe400000001ff */
[----:B------:R-:W-:Y:S02]  /*0ea0*/  IMAD.MOV.U32 R4, RZ, RZ, R8 ;  /* 0x000000ffff047224 */ /* 0x000fe400078e0008 */
[----:B------:R-:W-:-:S07]  /*0eb0*/  IMAD.MOV.U32 R5, RZ, RZ, R9 ;  /* 0x000000ffff057224 */ /* 0x000fce00078e0009 */
.L_x_11:
[----:B------:R-:W-:-:S04]  /*0ec0*/  IADD3 R4, P0, PT, R4, UR12, RZ ;  /* 0x0000000c04047c10 */ /* 0x000fc8000ff1e0ff */
[----:B------:R-:W-:-:S05]  /*0ed0*/  IADD3.X R5, PT, PT, R5, UR13, RZ, P0, !PT ;  /* 0x0000000d05057c10 */ /* 0x000fca00087fe4ff */
[----:B------:R-:W2:Y:S02]  /*0ee0*/  LDG.E R4, desc[UR4][R4.64] ;  /* 0x0000000404047981 */ /* 0x000ea4000c1e1900 */
[----:B--2---:R-:W-:-:S13]  /*0ef0*/  ISETP.NE.AND P0, PT, R13, R4, PT ;  /* 0x000000040d00720c */ /* 0x004fda0003f05270 */
[----:B------:R-:W-:Y:S05]  /*0f00*/  @!P0 BRA `(.L_x_10) ;  /* 0x0000000000288947 */ /* 0x000fea0003800000 */
[----:B------:R-:W-:-:S13]  /*0f10*/  ISETP.NE.AND P0, PT, R7, UR14, PT ;  /* 0x0000000e07007c0c */ /* 0x000fda000bf05270 */
        /* <DEDUP_REMOVED lines=9> */
.L_x_10:
[----:B------:R-:W0:Y:S02]  /*0fb0*/  LDC.64 R4, c[0x0][0x398] ;  /* 0x0000e600ff047b82 */ /* 0x000e240000000a00 */
[----:B0-----:R-:W-:-:S05]  /*0fc0*/  IMAD.WIDE R4, R3, 0x4, R4 ;  /* 0x0000000403047825 */ /* 0x001fca00078e0204 */
[----:B------:R-:W-:Y:S01]  /*0fd0*/  STG.E desc[UR4][R4.64], RZ ;  /* 0x000000ff04007986 */ /* 0x000fe2000c101904 */
[----:B------:R-:W-:Y:S05]  /*0fe0*/  EXIT ;  /* 0x000000000000794d */ /* 0x000fea0003800000 */
.L_x_8:
[C---:B------:R-:W-:Y:S02]  /*0ff0*/  LOP3.LUT R0, R11.reuse, 0x80000001, RZ, 0xc0, !PT ;  /* 0x800000010b007812 */ /* 0x040fe400078ec0ff */
[----:B------:R-:W-:Y:S02]  /*1000*/  LEA.HI R11, R11, R11, RZ, 0x1 ;  /* 0x0000000b0b0b7211 */ /* 0x000fe400078f08ff */
[----:B------:R-:W-:Y:S02]  /*1010*/  ISETP.NE.AND P0, PT, R0, 0x1, PT ;  /* 0x000000010000780c */ /* 0x000fe40003f05270 */
[----:B------:R-:W-:-:S11]  /*1020*/  SHF.R.S32.HI R11, RZ, 0x1, R11 ;  /* 0x00000001ff0b7819 */ /* 0x000fd6000001140b */
[----:B------:R-:W-:Y:S05]  /*1030*/  @P0 BRA `(.L_x_12) ;  /* 0x0000000000340947 */ /* 0x000fea0003800000 */
[----:B------:R-:W1:Y:S01]  /*1040*/  LDC.64 R4, c[0x0][0x3b8] ;  /* 0x0000ee00ff047b82 */ /* 0x000e620000000a00 */
[----:B------:R-:W-:-:S07]  /*1050*/  IADD3 R11, PT, PT, R6, R11, RZ ;  /* 0x0000000b060b7210 */ /* 0x000fce0007ffe0ff */
[----:B------:R-:W2:Y:S01]  /*1060*/  LDC.64 R8, c[0x0][0x3b0] ;  /* 0x0000ec00ff087b82 */ /* 0x000ea20000000a00 */
[----:B-1----:R-:W-:-:S06]  /*1070*/  IMAD.WIDE R4, R11, 0x4, R4 ;  /* 0x000000040b047825 */ /* 0x002fcc00078e0204 */
[----:B------:R-:W3:Y:S01]  /*1080*/  LDG.E R4, desc[UR4][R4.64] ;  /* 0x0000000404047981 */ /* 0x000ee2000c1e1900 */
[----:B--2---:R-:W-:-:S06]  /*1090*/  IMAD.WIDE R8, R2, 0x4, R8 ;  /* 0x0000000402087825 */ /* 0x004fcc00078e0208 */
[----:B------:R-:W3:Y:S02]  /*10a0*/  LDG.E R9, desc[UR4][R8.64] ;  /* 0x0000000408097981 */ /* 0x000ee4000c1e1900 */
[----:B---3--:R-:W-:-:S13]  /*10b0*/  ISETP.NE.AND P0, PT, R4, R9, PT ;  /* 0x000000090400720c */ /* 0x008fda0003f05270 */
[----:B------:R-:W-:Y:S05]  /*10c0*/  @!P0 BRA `(.L_x_9) ;  /* 0x0000000000408947 */ /* 0x000fea0003800000 */
[----:B------:R-:W1:Y:S02]  /*10d0*/  LDC.64 R4, c[0x0][0x398] ;  /* 0x0000e600ff047b82 */ /* 0x000e640000000a00 */
[----:B-1----:R-:W-:-:S05]  /*10e0*/  IMAD.WIDE R4, R3, 0x4, R4 ;  /* 0x0000000403047825 */ /* 0x002fca00078e0204 */
[----:B------:R-:W-:Y:S01]  /*10f0*/  STG.E desc[UR4][R4.64], RZ ;  /* 0x000000ff04007986 */ /* 0x000fe2000c101904 */
[----:B------:R-:W-:Y:S05]  /*1100*/  EXIT ;  /* 0x000000000000794d */ /* 0x000fea0003800000 */
.L_x_12:
[----:B------:R-:W1:Y:S01]  /*1110*/  LDC.64 R4, c[0x0][0x3c0] ;  /* 0x0000f000ff047b82 */ /* 0x000e620000000a00 */
[----:B------:R-:W-:-:S07]  /*1120*/  IADD3 R11, PT, PT, R6, -0x1, R11 ;  /* 0xffffffff060b7810 */ /* 0x000fce0007ffe00b */
[----:B------:R-:W2:Y:S01]  /*1130*/  LDC.64 R8, c[0x0][0x3b0] ;  /* 0x0000ec00ff087b82 */ /* 0x000ea20000000a00 */
[----:B-1----:R-:W-:-:S06]  /*1140*/  IMAD.WIDE R4, R11, 0x4, R4 ;  /* 0x000000040b047825 */ /* 0x002fcc00078e0204 */
[----:B------:R-:W3:Y:S01]  /*1150*/  LDG.E R4, desc[UR4][R4.64] ;  /* 0x0000000404047981 */ /* 0x000ee2000c1e1900 */
[----:B--2---:R-:W-:-:S06]  /*1160*/  IMAD.WIDE R8, R2, 0x4, R8 ;  /* 0x0000000402087825 */ /* 0x004fcc00078e0208 */
[----:B------:R-:W3:Y:S02]  /*1170*/  LDG.E R9, desc[UR4][R8.64] ;  /* 0x0000000408097981 */ /* 0x000ee4000c1e1900 */
[----:B---3--:R-:W-:-:S13]  /*1180*/  ISETP.NE.AND P0, PT, R4, R9, PT ;  /* 0x000000090400720c */ /* 0x008fda0003f05270 */
[----:B------:R-:W1:Y:S02]  /*1190*/  @P0 LDC.64 R6, c[0x0][0x398] ;  /* 0x0000e600ff060b82 */ /* 0x000e640000000a00 */
[----:B-1----:R-:W-:-:S05]  /*11a0*/  @P0 IMAD.WIDE R6, R3, 0x4, R6 ;  /* 0x0000000403060825 */ /* 0x002fca00078e0206 */
[----:B------:R1:W-:Y:S01]  /*11b0*/  @P0 STG.E desc[UR4][R6.64], RZ ;  /* 0x000000ff06000986 */ /* 0x0003e2000c101904 */
[----:B------:R-:W-:Y:S05]  /*11c0*/  @P0 EXIT ;  /* 0x000000000000094d */ /* 0x000fea0003800000 */
.L_x_9:
[----:B------:R-:W-:Y:S05]  /*11d0*/  BSYNC.RECONVERGENT B0 ;  /* 0x0000000000007941 */ /* 0x000fea0003800200 */
.L_x_7:
[----:B------:R-:W2:Y:S01]  /*11e0*/  LDC.64 R4, c[0x0][0x398] ;  /* 0x0000e600ff047b82 */ /* 0x000ea20000000a00 */
[----:B-1----:R-:W-:Y:S02]  /*11f0*/  IMAD.MOV.U32 R7, RZ, RZ, 0x1 ;  /* 0x00000001ff077424 */ /* 0x002fe400078e00ff */
[----:B--2---:R-:W-:-:S05]  /*1200*/  IMAD.WIDE R4, R3, 0x4, R4 ;  /* 0x0000000403047825 */ /* 0x004fca00078e0204 */
[----:B------:R-:W-:Y:S01]  /*1210*/  STG.E desc[UR4][R4.64], R7 ;  /* 0x0000000704007986 */ /* 0x000fe2000c101904 */
[----:B------:R-:W-:Y:S05]  /*1220*/  EXIT ;  /* 0x000000000000794d */ /* 0x000fea0003800000 */
.L_x_13:
[----:B------:R-:W-:-:S00]  /*1230*/  BRA `(.L_x_13) ;  /* 0xfffffffc00fc7947 */ /* 0x000fc0000383ffff */
[----:B------:R-:W-:-:S00]  /*1240*/  NOP ;  /* 0x0000000000007918 */ /* 0x000fc00000000000 */
        /* <DEDUP_REMOVED lines=11> */
.L_x_14:


//--------------------- .nv.shared.reserved.0     --------------------------
	.section	.nv.shared.reserved.0,"aw",@nobits
	.weak		__nv_reservedSMEM_offset_0_alias
	.size		__nv_reservedSMEM_offset_0_alias, 0, 64
	.other		__nv_reservedSMEM_offset_0_alias,@"STO_CUDA_RESERVED_SHARED STV_DEFAULT"
__nv_reservedSMEM_offset_0_alias:
	.zero		0
	.zero		64


//--------------------- .nv.constant0._Z4JoiniiPKiS0_PiS0_S0_S0_S1_S1_ --------------------------
	.section	.nv.constant0._Z4JoiniiPKiS0_PiS0_S0_S0_S1_S1_,"a",@progbits
	.sectionflags	@""
	.align	4
.nv.constant0._Z4JoiniiPKiS0_PiS0_S0_S0_S1_S1_:
	.zero		968


//--------------------- SYMBOLS --------------------------

	.type		.nv.reservedSmem.offset0,@object
	.size		.nv.reservedSmem.offset0,0x4
